//
// Generated by NVIDIA NVVM Compiler
//
// Compiler Build ID: CL-36424714
// Cuda compilation tools, release 13.0, V13.0.88
// Based on NVVM 20.0.0
//

.version 9.0
.target sm_100
.address_size 64

	// .globl	_Z13reduce_kernelPfS_j

.visible .entry _Z13reduce_kernelPfS_j(
	.param .u64 .ptr .align 1 _Z13reduce_kernelPfS_j_param_0,
	.param .u64 .ptr .align 1 _Z13reduce_kernelPfS_j_param_1,
	.param .u32 _Z13reduce_kernelPfS_j_param_2
)
{
	.reg .pred 	%p<12>;
	.reg .b32 	%r<27>;
	.reg .b32 	%f<35>;
	.reg .b64 	%rd<29>;

	ld.param.u64 	%rd4, [_Z13reduce_kernelPfS_j_param_0];
	ld.param.u64 	%rd3, [_Z13reduce_kernelPfS_j_param_1];
	cvta.to.global.u64 	%rd1, %rd4;
	mov.u32 	%r1, %ctaid.x;
	mov.u32 	%r4, %ntid.x;
	mul.lo.s32 	%r5, %r4, %r1;
	shl.b32 	%r6, %r5, 1;
	mov.u32 	%r2, %tid.x;
	shl.b32 	%r7, %r2, 1;
	add.s32 	%r3, %r6, %r7;
	mul.wide.u32 	%rd5, %r3, 4;
	add.s64 	%rd2, %rd1, %rd5;
	ld.global.f32 	%f1, [%rd2+4];
	ld.global.f32 	%f2, [%rd2];
	add.f32 	%f3, %f1, %f2;
	st.global.f32 	[%rd2], %f3;
	bar.sync 	0;
	and.b32  	%r8, %r2, 1;
	setp.eq.b32 	%p1, %r8, 1;
	@%p1 bra 	$L__BB0_2;
	add.s32 	%r9, %r3, 2;
	mul.wide.u32 	%rd6, %r9, 4;
	add.s64 	%rd7, %rd1, %rd6;
	ld.global.f32 	%f4, [%rd7];
	ld.global.f32 	%f5, [%rd2];
	add.f32 	%f6, %f4, %f5;
	st.global.f32 	[%rd2], %f6;
$L__BB0_2:
	bar.sync 	0;
	and.b32  	%r10, %r2, 3;
	setp.ne.s32 	%p2, %r10, 0;
	@%p2 bra 	$L__BB0_4;
	add.s32 	%r11, %r3, 4;
	mul.wide.u32 	%rd8, %r11, 4;
	add.s64 	%rd9, %rd1, %rd8;
	ld.global.f32 	%f7, [%rd9];
	ld.global.f32 	%f8, [%rd2];
	add.f32 	%f9, %f7, %f8;
	st.global.f32 	[%rd2], %f9;
$L__BB0_4:
	bar.sync 	0;
	and.b32  	%r12, %r2, 7;
	setp.ne.s32 	%p3, %r12, 0;
	@%p3 bra 	$L__BB0_6;
	add.s32 	%r13, %r3, 8;
	mul.wide.u32 	%rd10, %r13, 4;
	add.s64 	%rd11, %rd1, %rd10;
	ld.global.f32 	%f10, [%rd11];
	ld.global.f32 	%f11, [%rd2];
	add.f32 	%f12, %f10, %f11;
	st.global.f32 	[%rd2], %f12;
$L__BB0_6:
	bar.sync 	0;
	and.b32  	%r14, %r2, 15;
	setp.ne.s32 	%p4, %r14, 0;
	@%p4 bra 	$L__BB0_8;
	add.s32 	%r15, %r3, 16;
	mul.wide.u32 	%rd12, %r15, 4;
	add.s64 	%rd13, %rd1, %rd12;
	ld.global.f32 	%f13, [%rd13];
	ld.global.f32 	%f14, [%rd2];
	add.f32 	%f15, %f13, %f14;
	st.global.f32 	[%rd2], %f15;
$L__BB0_8:
	bar.sync 	0;
	and.b32  	%r16, %r2, 31;
	setp.ne.s32 	%p5, %r16, 0;
	@%p5 bra 	$L__BB0_10;
	add.s32 	%r17, %r3, 32;
	mul.wide.u32 	%rd14, %r17, 4;
	add.s64 	%rd15, %rd1, %rd14;
	ld.global.f32 	%f16, [%rd15];
	ld.global.f32 	%f17, [%rd2];
	add.f32 	%f18, %f16, %f17;
	st.global.f32 	[%rd2], %f18;
$L__BB0_10:
	bar.sync 	0;
	and.b32  	%r18, %r2, 63;
	setp.ne.s32 	%p6, %r18, 0;
	@%p6 bra 	$L__BB0_12;
	add.s32 	%r19, %r3, 64;
	mul.wide.u32 	%rd16, %r19, 4;
	add.s64 	%rd17, %rd1, %rd16;
	ld.global.f32 	%f19, [%rd17];
	ld.global.f32 	%f20, [%rd2];
	add.f32 	%f21, %f19, %f20;
	st.global.f32 	[%rd2], %f21;
$L__BB0_12:
	bar.sync 	0;
	and.b32  	%r20, %r2, 127;
	setp.ne.s32 	%p7, %r20, 0;
	@%p7 bra 	$L__BB0_14;
	add.s32 	%r21, %r3, 128;
	mul.wide.u32 	%rd18, %r21, 4;
	add.s64 	%rd19, %rd1, %rd18;
	ld.global.f32 	%f22, [%rd19];
	ld.global.f32 	%f23, [%rd2];
	add.f32 	%f24, %f22, %f23;
	st.global.f32 	[%rd2], %f24;
$L__BB0_14:
	bar.sync 	0;
	and.b32  	%r22, %r2, 255;
	setp.ne.s32 	%p8, %r22, 0;
	@%p8 bra 	$L__BB0_16;
	add.s32 	%r23, %r3, 256;
	mul.wide.u32 	%rd20, %r23, 4;
	add.s64 	%rd21, %rd1, %rd20;
	ld.global.f32 	%f25, [%rd21];
	ld.global.f32 	%f26, [%rd2];
	add.f32 	%f27, %f25, %f26;
	st.global.f32 	[%rd2], %f27;
$L__BB0_16:
	bar.sync 	0;
	and.b32  	%r24, %r2, 511;
	setp.ne.s32 	%p9, %r24, 0;
	@%p9 bra 	$L__BB0_18;
	add.s32 	%r25, %r3, 512;
	mul.wide.u32 	%rd22, %r25, 4;
	add.s64 	%rd23, %rd1, %rd22;
	ld.global.f32 	%f28, [%rd23];
	ld.global.f32 	%f29, [%rd2];
	add.f32 	%f30, %f28, %f29;
	st.global.f32 	[%rd2], %f30;
$L__BB0_18:
	bar.sync 	0;
	setp.ne.s32 	%p10, %r2, 0;
	@%p10 bra 	$L__BB0_20;
	add.s32 	%r26, %r3, 1024;
	mul.wide.u32 	%rd24, %r26, 4;
	add.s64 	%rd25, %rd1, %rd24;
	ld.global.f32 	%f31, [%rd25];
	ld.global.f32 	%f32, [%rd2];
	add.f32 	%f33, %f31, %f32;
	st.global.f32 	[%rd2], %f33;
$L__BB0_20:
	setp.ne.s32 	%p11, %r2, 0;
	bar.sync 	0;
	@%p11 bra 	$L__BB0_22;
	ld.global.f32 	%f34, [%rd2];
	cvta.to.global.u64 	%rd26, %rd3;
	mul.wide.u32 	%rd27, %r1, 4;
	add.s64 	%rd28, %rd26, %rd27;
	st.global.f32 	[%rd28], %f34;
$L__BB0_22:
	ret;

}


// ===== COMPILED SASS (sm_100) =====

	.target	sm_100

	.elftype	@"ET_EXEC"


//--------------------- .note.nv.tkinfo           --------------------------
	.section	.note.nv.tkinfo,"",@"SHT_NOTE"
	.sectionflags	@"SHF_NOTE_NV_TKINFO"
	.tkinfo
        /*0018*/ 	.word	0x00000002
        /*0030*/ 	.string	""
        /*0030*/ 	.string	"ptxas"
        /*0030*/ 	.string	"Cuda compilation tools, release 13.0, V13.0.88"
        /*0030*/ 	.string	"Build cuda_13.0.r13.0/compiler.36424714_0"
        /*0030*/ 	.string	"-arch sm_100 -m 64 "



//--------------------- .note.nv.cuinfo           --------------------------
	.section	.note.nv.cuinfo,"",@"SHT_NOTE"
	.sectionflags	@"SHF_NOTE_NV_CUINFO"
        /*0018*/ 	.short	0x0002
        /*001a*/ 	.short	0x0064
        /*001c*/ 	.short	0x0082
	.zero		2


//--------------------- .nv.info                  --------------------------
	.section	.nv.info,"",@"SHT_CUDA_INFO"
	.align	4


	//----- nvinfo : EIATTR_REGCOUNT
	.align		4
        /*0000*/ 	.byte	0x04, 0x2f
        /*0002*/ 	.short	(.L_1 - .L_0)
	.align		4
.L_0:
        /*0004*/ 	.word	index@(_Z13reduce_kernelPfS_j)
        /*0008*/ 	.word	0x00000010


	//----- nvinfo : EIATTR_FRAME_SIZE
	.align		4
.L_1:
        /*000c*/ 	.byte	0x04, 0x11
        /*000e*/ 	.short	(.L_3 - .L_2)
	.align		4
.L_2:
        /*0010*/ 	.word	index@(_Z13reduce_kernelPfS_j)
        /*0014*/ 	.word	0x00000000


	//----- nvinfo : EIATTR_MIN_STACK_SIZE
	.align		4
.L_3:
        /*0018*/ 	.byte	0x04, 0x12
        /*001a*/ 	.short	(.L_5 - .L_4)
	.align		4
.L_4:
        /*001c*/ 	.word	index@(_Z13reduce_kernelPfS_j)
        /*0020*/ 	.word	0x00000000
.L_5:


//--------------------- .nv.compat                --------------------------
	.section	.nv.compat,"",@"SHT_CUDA_COMPAT_INFO"
	.align	4
        /*0000*/ 	.byte	0x02, 0x09, 0x00, 0x00, 0x02, 0x02, 0x01, 0x00, 0x02, 0x05, 0x05, 0x00, 0x03, 0x07, 0x01, 0x01
        /*0010*/ 	.byte	0x02, 0x03, 0x00, 0x00, 0x02, 0x06, 0x01, 0x00, 0x04, 0x0b, 0x08, 0x00, 0x09, 0x00, 0x00, 0x00
        /*0020*/ 	.byte	0x00, 0x00, 0x00, 0x00


//--------------------- .nv.info._Z13reduce_kernelPfS_j --------------------------
	.section	.nv.info._Z13reduce_kernelPfS_j,"",@"SHT_CUDA_INFO"
	.sectionflags	@""
	.align	4


	//----- nvinfo : EIATTR_CUDA_API_VERSION
	.align		4
        /*0000*/ 	.byte	0x04, 0x37
        /*0002*/ 	.short	(.L_7 - .L_6)
.L_6:
        /*0004*/ 	.word	0x00000082


	//----- nvinfo : EIATTR_KPARAM_INFO
	.align		4
.L_7:
        /*0008*/ 	.byte	0x04, 0x17
        /*000a*/ 	.short	(.L_9 - .L_8)
.L_8:
        /*000c*/ 	.word	0x00000000
        /*0010*/ 	.short	0x0002
        /*0012*/ 	.short	0x0010
        /*0014*/ 	.byte	0x00, 0xf0, 0x11, 0x00


	//----- nvinfo : EIATTR_KPARAM_INFO
	.align		4
.L_9:
        /*0018*/ 	.byte	0x04, 0x17
        /*001a*/ 	.short	(.L_11 - .L_10)
.L_10:
        /*001c*/ 	.word	0x00000000
        /*0020*/ 	.short	0x0001
        /*0022*/ 	.short	0x0008
        /*0024*/ 	.byte	0x00, 0xf5, 0x21, 0x00


	//----- nvinfo : EIATTR_KPARAM_INFO
	.align		4
.L_11:
        /*0028*/ 	.byte	0x04, 0x17
        /*002a*/ 	.short	(.L_13 - .L_12)
.L_12:
        /*002c*/ 	.word	0x00000000
        /*0030*/ 	.short	0x0000
        /*0032*/ 	.short	0x0000
        /*0034*/ 	.byte	0x00, 0xf5, 0x21, 0x00


	//----- nvinfo : EIATTR_SPARSE_MMA_MASK
	.align		4
.L_13:
        /*0038*/ 	.byte	0x03, 0x50
        /*003a*/ 	.short	0x0000


	//----- nvinfo : EIATTR_MAXREG_COUNT
	.align		4
        /*003c*/ 	.byte	0x03, 0x1b
        /*003e*/ 	.short	0x00ff


	//----- nvinfo : EIATTR_NUM_BARRIERS
	.align		4
        /*0040*/ 	.byte	0x02, 0x4c
        /*0042*/ 	.byte	0x01
	.zero		1


	//----- nvinfo : EIATTR_MERCURY_ISA_VERSION
	.align		4
        /*0044*/ 	.byte	0x03, 0x5f
        /*0046*/ 	.short	0x0101


	//----- nvinfo : EIATTR_VRC_CTA_INIT_COUNT
	.align		4
        /*0048*/ 	.byte	0x02, 0x4a
	.zero		1
	.zero		1


	//----- nvinfo : EIATTR_EXIT_INSTR_OFFSETS
	.align		4
        /*004c*/ 	.byte	0x04, 0x1c
        /*004e*/ 	.short	(.L_15 - .L_14)


	//   ....[0]....
.L_14:
        /*0050*/ 	.word	0x000007f0


	//   ....[1]....
        /*0054*/ 	.word	0x00000840


	//----- nvinfo : EIATTR_CRS_STACK_SIZE
	.align		4
.L_15:
        /*0058*/ 	.byte	0x04, 0x1e
        /*005a*/ 	.short	(.L_17 - .L_16)
.L_16:
        /*005c*/ 	.word	0x00000000


	//----- nvinfo : EIATTR_CBANK_PARAM_SIZE
	.align		4
.L_17:
        /*0060*/ 	.byte	0x03, 0x19
        /*0062*/ 	.short	0x0014


	//----- nvinfo : EIATTR_PARAM_CBANK
	.align		4
        /*0064*/ 	.byte	0x04, 0x0a
        /*0066*/ 	.short	(.L_19 - .L_18)
	.align		4
.L_18:
        /*0068*/ 	.word	index@(.nv.constant0._Z13reduce_kernelPfS_j)
        /*006c*/ 	.short	0x0380
        /*006e*/ 	.short	0x0014


	//----- nvinfo : EIATTR_SW_WAR
	.align		4
.L_19:
        /*0070*/ 	.byte	0x04, 0x36
        /*0072*/ 	.short	(.L_21 - .L_20)
.L_20:
        /*0074*/ 	.word	0x00000008
.L_21:


//--------------------- .nv.callgraph             --------------------------
	.section	.nv.callgraph,"",@"SHT_CUDA_CALLGRAPH"
	.align	4
	.sectionentsize	8
	.align		4
        /*0000*/ 	.word	0x00000000
	.align		4
        /*0004*/ 	.word	0xffffffff
	.align		4
        /*0008*/ 	.word	0x00000000
	.align		4
        /*000c*/ 	.word	0xfffffffe
	.align		4
        /*0010*/ 	.word	0x00000000
	.align		4
        /*0014*/ 	.word	0xfffffffd
	.align		4
        /*0018*/ 	.word	0x00000000
	.align		4
        /*001c*/ 	.word	0xfffffffc


//--------------------- .text._Z13reduce_kernelPfS_j --------------------------
	.section	.text._Z13reduce_kernelPfS_j,"ax",@progbits
	.align	128
        .global         _Z13reduce_kernelPfS_j
        .type           _Z13reduce_kernelPfS_j,@function
        .size           _Z13reduce_kernelPfS_j,(.L_x_21 - _Z13reduce_kernelPfS_j)
        .other          _Z13reduce_kernelPfS_j,@"STO_CUDA_ENTRY STV_DEFAULT"
_Z13reduce_kernelPfS_j:
.text._Z13reduce_kernelPfS_j:
[----:B------:R-:W-:Y:S01]  /*0000*/  LDC R1, c[0x0][0x37c] ;  /* 0x0000df00ff017b82 */ /* 0x000fe20000000800 */
[----:B------:R-:W0:Y:S01]  /*0010*/  S2R R0, SR_CTAID.X ;  /* 0x0000000000007919 */ /* 0x000e220000002500 */
[----:B------:R-:W0:Y:S06]  /*0020*/  LDCU UR6, c[0x0][0x360] ;  /* 0x00006c00ff0677ac */ /* 0x000e2c0008000800 */
[----:B------:R-:W1:Y:S01]  /*0030*/  LDC.64 R4, c[0x0][0x380] ;  /* 0x0000e000ff047b82 */ /* 0x000e620000000a00 */
[----:B------:R-:W0:Y:S01]  /*0040*/  S2R R9, SR_TID.X ;  /* 0x0000000000097919 */ /* 0x000e220000002100 */
[----:B------:R-:W2:Y:S01]  /*0050*/  LDCU.64 UR4, c[0x0][0x358] ;  /* 0x00006b00ff0477ac */ /* 0x000ea20008000a00 */
[----:B0-----:R-:W-:-:S05]  /*0060*/  IMAD R7, R0, UR6, R9 ;  /* 0x0000000600077c24 */ /* 0x001fca000f8e0209 */
[----:B------:R-:W-:-:S05]  /*0070*/  SHF.L.U32 R7, R7, 0x1, RZ ;  /* 0x0000000107077819 */ /* 0x000fca00000006ff */
[----:B-1----:R-:W-:-:S05]  /*0080*/  IMAD.WIDE.U32 R2, R7, 0x4, R4 ;  /* 0x0000000407027825 */ /* 0x002fca00078e0004 */
[----:B--2---:R-:W2:Y:S04]  /*0090*/  LDG.E R6, desc[UR4][R2.64+0x4] ;  /* 0x0000040402067981 */ /* 0x004ea8000c1e1900 */
[----:B------:R-:W2:Y:S01]  /*00a0*/  LDG.E R11, desc[UR4][R2.64] ;  /* 0x00000004020b7981 */ /* 0x000ea2000c1e1900 */
[C---:B------:R-:W-:Y:S01]  /*00b0*/  LOP3.LUT R8, R9.reuse, 0x1, RZ, 0xc0, !PT ;  /* 0x0000000109087812 */ /* 0x040fe200078ec0ff */
[----:B------:R-:W-:Y:S01]  /*00c0*/  BSSY.RECONVERGENT B0, `(.L_x_0) ;  /* 0x0000014000007945 */ /* 0x000fe20003800200 */
[C---:B------:R-:W-:Y:S02]  /*00d0*/  LOP3.LUT P2, RZ, R9.reuse, 0xf, RZ, 0xc0, !PT ;  /* 0x0000000f09ff7812 */ /* 0x040fe4000784c0ff */
[----:B------:R-:W-:Y:S02]  /*00e0*/  ISETP.NE.U32.AND P4, PT, R8, 0x1, PT ;  /* 0x000000010800780c */ /* 0x000fe40003f85070 */
[----:B------:R-:W-:-:S02]  /*00f0*/  LOP3.LUT P5, RZ, R9, 0x3, RZ, 0xc0, !PT ;  /* 0x0000000309ff7812 */ /* 0x000fc400078ac0ff */
[C---:B------:R-:W-:Y:S02]  /*0100*/  LOP3.LUT P6, RZ, R9.reuse, 0x7, RZ, 0xc0, !PT ;  /* 0x0000000709ff7812 */ /* 0x040fe400078cc0ff */
[C---:B------:R-:W-:Y:S02]  /*0110*/  LOP3.LUT P0, RZ, R9.reuse, 0x1f, RZ, 0xc0, !PT ;  /* 0x0000001f09ff7812 */ /* 0x040fe4000780c0ff */
[C---:B------:R-:W-:Y:S02]  /*0120*/  LOP3.LUT P1, RZ, R9.reuse, 0x3f, RZ, 0xc0, !PT ;  /* 0x0000003f09ff7812 */ /* 0x040fe4000782c0ff */
[C---:B------:R-:W-:Y:S01]  /*0130*/  LOP3.LUT P3, RZ, R9.reuse, 0xff, RZ, 0xc0, !PT ;  /* 0x000000ff09ff7812 */ /* 0x040fe2000786c0ff */
[----:B--2---:R-:W-:Y:S01]  /*0140*/  FADD R11, R6, R11 ;  /* 0x0000000b060b7221 */ /* 0x004fe20000000000 */
[----:B------:R-:W-:Y:S02]  /*0150*/  P2R R6, PR, RZ, 0x4 ;  /* 0x00000004ff067803 */ /* 0x000fe40000000000 */
[----:B------:R-:W-:-:S02]  /*0160*/  LOP3.LUT P2, RZ, R9, 0x7f, RZ, 0xc0, !PT ;  /* 0x0000007f09ff7812 */ /* 0x000fc4000784c0ff */
[----:B------:R0:W-:Y:S01]  /*0170*/  STG.E desc[UR4][R2.64], R11 ;  /* 0x0000000b02007986 */ /* 0x0001e2000c101904 */
[----:B------:R-:W-:Y:S06]  /*0180*/  BAR.SYNC.DEFER_BLOCKING 0x0 ;  /* 0x0000000000007b1d */ /* 0x000fec0000010000 */
[----:B------:R-:W-:Y:S05]  /*0190*/  @!P4 BRA `(.L_x_1) ;  /* 0x000000000018c947 */ /* 0x000fea0003800000 */
[----:B0-----:R-:W-:Y:S01]  /*01a0*/  IADD3 R11, PT, PT, R7, 0x2, RZ ;  /* 0x00000002070b7810 */ /* 0x001fe20007ffe0ff */
[----:B------:R-:W2:Y:S04]  /*01b0*/  LDG.E R13, desc[UR4][R2.64] ;  /* 0x00000004020d7981 */ /* 0x000ea8000c1e1900 */
[----:B------:R-:W-:-:S06]  /*01c0*/  IMAD.WIDE.U32 R10, R11, 0x4, R4 ;  /* 0x000000040b0a7825 */ /* 0x000fcc00078e0004 */
[----:B------:R-:W2:Y:S02]  /*01d0*/  LDG.E R10, desc[UR4][R10.64] ;  /* 0x000000040a0a7981 */ /* 0x000ea4000c1e1900 */
[----:B--2---:R-:W-:-:S05]  /*01e0*/  FADD R13, R10, R13 ;  /* 0x0000000d0a0d7221 */ /* 0x004fca0000000000 */
[----:B------:R1:W-:Y:S02]  /*01f0*/  STG.E desc[UR4][R2.64], R13 ;  /* 0x0000000d02007986 */ /* 0x0003e4000c101904 */
.L_x_1:
[----:B------:R-:W-:Y:S05]  /*0200*/  BSYNC.RECONVERGENT B0 ;  /* 0x0000000000007941 */ /* 0x000fea0003800200 */
.L_x_0:
[----:B------:R-:W-:Y:S01]  /*0210*/  BAR.SYNC.DEFER_BLOCKING 0x0 ;  /* 0x0000000000007b1d */ /* 0x000fe20000010000 */
[----:B------:R-:W-:-:S05]  /*0220*/  LOP3.LUT P4, RZ, R9, 0x1ff, RZ, 0xc0, !PT ;  /* 0x000001ff09ff7812 */ /* 0x000fca000788c0ff */
[----:B------:R-:W-:Y:S04]  /*0230*/  BSSY.RECONVERGENT B0, `(.L_x_2) ;  /* 0x0000008000007945 */ /* 0x000fe80003800200 */
[----:B------:R-:W-:Y:S05]  /*0240*/  @P5 BRA `(.L_x_3) ;  /* 0x0000000000185947 */ /* 0x000fea0003800000 */
[----:B0-----:R-:W-:Y:S01]  /*0250*/  IADD3 R11, PT, PT, R7, 0x4, RZ ;  /* 0x00000004070b7810 */ /* 0x001fe20007ffe0ff */
[----:B-1----:R-:W2:Y:S04]  /*0260*/  LDG.E R13, desc[UR4][R2.64] ;  /* 0x00000004020d7981 */ /* 0x002ea8000c1e1900 */
[----:B------:R-:W-:-:S06]  /*0270*/  IMAD.WIDE.U32 R10, R11, 0x4, R4 ;  /* 0x000000040b0a7825 */ /* 0x000fcc00078e0004 */
[----:B------:R-:W2:Y:S02]  /*0280*/  LDG.E R10, desc[UR4][R10.64] ;  /* 0x000000040a0a7981 */ /* 0x000ea4000c1e1900 */
[----:B--2---:R-:W-:-:S05]  /*0290*/  FADD R13, R10, R13 ;  /* 0x0000000d0a0d7221 */ /* 0x004fca0000000000 */
[----:B------:R2:W-:Y:S02]  /*02a0*/  STG.E desc[UR4][R2.64], R13 ;  /* 0x0000000d02007986 */ /* 0x0005e4000c101904 */
.L_x_3:
[----:B------:R-:W-:Y:S05]  /*02b0*/  BSYNC.RECONVERGENT B0 ;  /* 0x0000000000007941 */ /* 0x000fea0003800200 */
.L_x_2:
[----:B------:R-:W-:Y:S01]  /*02c0*/  BAR.SYNC.DEFER_BLOCKING 0x0 ;  /* 0x0000000000007b1d */ /* 0x000fe20000010000 */
[----:B------:R-:W-:-:S05]  /*02d0*/  ISETP.NE.AND P5, PT, R9, RZ, PT ;  /* 0x000000ff0900720c */ /* 0x000fca0003fa5270 */
[----:B------:R-:W-:Y:S04]  /*02e0*/  BSSY.RECONVERGENT B0, `(.L_x_4) ;  /* 0x0000008000007945 */ /* 0x000fe80003800200 */
[----:B------:R-:W-:Y:S05]  /*02f0*/  @P6 BRA `(.L_x_5) ;  /* 0x0000000000186947 */ /* 0x000fea0003800000 */
[----:B0-----:R-:W-:Y:S01]  /*0300*/  IADD3 R11, PT, PT, R7, 0x8, RZ ;  /* 0x00000008070b7810 */ /* 0x001fe20007ffe0ff */
[----:B-12---:R-:W2:Y:S04]  /*0310*/  LDG.E R13, desc[UR4][R2.64] ;  /* 0x00000004020d7981 */ /* 0x006ea8000c1e1900 */
[----:B------:R-:W-:-:S06]  /*0320*/  IMAD.WIDE.U32 R10, R11, 0x4, R4 ;  /* 0x000000040b0a7825 */ /* 0x000fcc00078e0004 */
[----:B------:R-:W2:Y:S02]  /*0330*/  LDG.E R10, desc[UR4][R10.64] ;  /* 0x000000040a0a7981 */ /* 0x000ea4000c1e1900 */
[----:B--2---:R-:W-:-:S05]  /*0340*/  FADD R13, R10, R13 ;  /* 0x0000000d0a0d7221 */ /* 0x004fca0000000000 */
[----:B------:R3:W-:Y:S02]  /*0350*/  STG.E desc[UR4][R2.64], R13 ;  /* 0x0000000d02007986 */ /* 0x0007e4000c101904 */
.L_x_5:
[----:B------:R-:W-:Y:S05]  /*0360*/  BSYNC.RECONVERGENT B0 ;  /* 0x0000000000007941 */ /* 0x000fea0003800200 */
.L_x_4:
[----:B------:R-:W-:Y:S01]  /*0370*/  BAR.SYNC.DEFER_BLOCKING 0x0 ;  /* 0x0000000000007b1d */ /* 0x000fe20000010000 */
[----:B------:R-:W-:-:S05]  /*0380*/  LOP3.LUT P6, RZ, R9, 0xf, RZ, 0xc0, !PT ;  /* 0x0000000f09ff7812 */ /* 0x000fca00078cc0ff */
[----:B------:R-:W-:Y:S08]  /*0390*/  BSSY.RECONVERGENT B0, `(.L_x_6) ;  /* 0x0000008000007945 */ /* 0x000ff00003800200 */
[----:B------:R-:W-:Y:S05]  /*03a0*/  @P6 BRA `(.L_x_7) ;  /* 0x0000000000186947 */ /* 0x000fea0003800000 */
[----:B------:R-:W-:Y:S01]  /*03b0*/  IADD3 R9, PT, PT, R7, 0x10, RZ ;  /* 0x0000001007097810 */ /* 0x000fe20007ffe0ff */
[----:B0-----:R-:W4:Y:S04]  /*03c0*/  LDG.E R11, desc[UR4][R2.64] ;  /* 0x00000004020b7981 */ /* 0x001f28000c1e1900 */
[----:B------:R-:W-:-:S06]  /*03d0*/  IMAD.WIDE.U32 R8, R9, 0x4, R4 ;  /* 0x0000000409087825 */ /* 0x000fcc00078e0004 */
[----:B------:R-:W4:Y:S02]  /*03e0*/  LDG.E R8, desc[UR4][R8.64] ;  /* 0x0000000408087981 */ /* 0x000f24000c1e1900 */
[----:B----4-:R-:W-:-:S05]  /*03f0*/  FADD R11, R8, R11 ;  /* 0x0000000b080b7221 */ /* 0x010fca0000000000 */
[----:B------:R4:W-:Y:S02]  /*0400*/  STG.E desc[UR4][R2.64], R11 ;  /* 0x0000000b02007986 */ /* 0x0009e4000c101904 */
.L_x_7:
[----:B------:R-:W-:Y:S05]  /*0410*/  BSYNC.RECONVERGENT B0 ;  /* 0x0000000000007941 */ /* 0x000fea0003800200 */
.L_x_6:
[----:B------:R-:W-:Y:S06]  /*0420*/  BAR.SYNC.DEFER_BLOCKING 0x0 ;  /* 0x0000000000007b1d */ /* 0x000fec0000010000 */
[----:B------:R-:W-:Y:S04]  /*0430*/  BSSY.RECONVERGENT B0, `(.L_x_8) ;  /* 0x0000008000007945 */ /* 0x000fe80003800200 */
[----:B------:R-:W-:Y:S05]  /*0440*/  @P0 BRA `(.L_x_9) ;  /* 0x0000000000180947 */ /* 0x000fea0003800000 */
[----:B------:R-:W-:Y:S01]  /*0450*/  IADD3 R9, PT, PT, R7, 0x20, RZ ;  /* 0x0000002007097810 */ /* 0x000fe20007ffe0ff */
[----:B0---4-:R-:W4:Y:S04]  /*0460*/  LDG.E R11, desc[UR4][R2.64] ;  /* 0x00000004020b7981 */ /* 0x011f28000c1e1900 */
[----:B------:R-:W-:-:S06]  /*0470*/  IMAD.WIDE.U32 R8, R9, 0x4, R4 ;  /* 0x0000000409087825 */ /* 0x000fcc00078e0004 */
[----:B------:R-:W4:Y:S02]  /*0480*/  LDG.E R8, desc[UR4][R8.64] ;  /* 0x0000000408087981 */ /* 0x000f24000c1e1900 */
[----:B----4-:R-:W-:-:S05]  /*0490*/  FADD R11, R8, R11 ;  /* 0x0000000b080b7221 */ /* 0x010fca0000000000 */
[----:B------:R0:W-:Y:S02]  /*04a0*/  STG.E desc[UR4][R2.64], R11 ;  /* 0x0000000b02007986 */ /* 0x0001e4000c101904 */
.L_x_9:
[----:B------:R-:W-:Y:S05]  /*04b0*/  BSYNC.RECONVERGENT B0 ;  /* 0x0000000000007941 */ /* 0x000fea0003800200 */
.L_x_8:
        /* <DEDUP_REMOVED lines=9> */
.L_x_11:
[----:B------:R-:W-:Y:S05]  /*0550*/  BSYNC.RECONVERGENT B0 ;  /* 0x0000000000007941 */ /* 0x000fea0003800200 */
.L_x_10:
        /* <DEDUP_REMOVED lines=9> */
.L_x_13:
[----:B------:R-:W-:Y:S05]  /*05f0*/  BSYNC.RECONVERGENT B0 ;  /* 0x0000000000007941 */ /* 0x000fea0003800200 */
.L_x_12:
        /* <DEDUP_REMOVED lines=9> */
.L_x_15:
[----:B------:R-:W-:Y:S05]  /*0690*/  BSYNC.RECONVERGENT B0 ;  /* 0x0000000000007941 */ /* 0x000fea0003800200 */
.L_x_14:
        /* <DEDUP_REMOVED lines=9> */
.L_x_17:
[----:B------:R-:W-:Y:S05]  /*0730*/  BSYNC.RECONVERGENT B0 ;  /* 0x0000000000007941 */ /* 0x000fea0003800200 */
.L_x_16:
[----:B------:R-:W-:Y:S06]  /*0740*/  BAR.SYNC.DEFER_BLOCKING 0x0 ;  /* 0x0000000000007b1d */ /* 0x000fec0000010000 */
[----:B------:R-:W-:Y:S04]  /*0750*/  BSSY.RECONVERGENT B0, `(.L_x_18) ;  /* 0x0000008000007945 */ /* 0x000fe80003800200 */
[----:B------:R-:W-:Y:S05]  /*0760*/  @P5 BRA `(.L_x_19) ;  /* 0x0000000000185947 */ /* 0x000fea0003800000 */
[----:B------:R-:W-:-:S05]  /*0770*/  IADD3 R7, PT, PT, R7, 0x400, RZ ;  /* 0x0000040007077810 */ /* 0x000fca0007ffe0ff */
[----:B------:R-:W-:Y:S02]  /*0780*/  IMAD.WIDE.U32 R4, R7, 0x4, R4 ;  /* 0x0000000407047825 */ /* 0x000fe400078e0004 */
[----:B------:R-:W5:Y:S04]  /*0790*/  LDG.E R7, desc[UR4][R2.64] ;  /* 0x0000000402077981 */ /* 0x000f68000c1e1900 */
[----:B------:R-:W5:Y:S02]  /*07a0*/  LDG.E R4, desc[UR4][R4.64] ;  /* 0x0000000404047981 */ /* 0x000f64000c1e1900 */
[----:B-----5:R-:W-:-:S05]  /*07b0*/  FADD R7, R4, R7 ;  /* 0x0000000704077221 */ /* 0x020fca0000000000 */
[----:B------:R0:W-:Y:S02]  /*07c0*/  STG.E desc[UR4][R2.64], R7 ;  /* 0x0000000702007986 */ /* 0x0001e4000c101904 */
.L_x_19:
[----:B------:R-:W-:Y:S05]  /*07d0*/  BSYNC.RECONVERGENT B0 ;  /* 0x0000000000007941 */ /* 0x000fea0003800200 */
.L_x_18:
[----:B------:R-:W-:Y:S06]  /*07e0*/  BAR.SYNC.DEFER_BLOCKING 0x0 ;  /* 0x0000000000007b1d */ /* 0x000fec0000010000 */
[----:B------:R-:W-:Y:S05]  /*07f0*/  @P5 EXIT ;  /* 0x000000000000594d */ /* 0x000fea0003800000 */
[----:B01234-:R-:W2:Y:S01]  /*0800*/  LDG.E R3, desc[UR4][R2.64] ;  /* 0x0000000402037981 */ /* 0x01fea2000c1e1900 */
[----:B------:R-:W0:Y:S02]  /*0810*/  LDC.64 R4, c[0x0][0x388] ;  /* 0x0000e200ff047b82 */ /* 0x000e240000000a00 */
[----:B0-----:R-:W-:-:S05]  /*0820*/  IMAD.WIDE.U32 R4, R0, 0x4, R4 ;  /* 0x0000000400047825 */ /* 0x001fca00078e0004 */
[----:B--2---:R-:W-:Y:S01]  /*0830*/  STG.E desc[UR4][R4.64], R3 ;  /* 0x0000000304007986 */ /* 0x004fe2000c101904 */
[----:B------:R-:W-:Y:S05]  /*0840*/  EXIT ;  /* 0x000000000000794d */ /* 0x000fea0003800000 */
.L_x_20:
[----:B------:R-:W-:-:S00]  /*0850*/  BRA `(.L_x_20) ;  /* 0xfffffffc00fc7947 */ /* 0x000fc0000383ffff */
[----:B------:R-:W-:-:S00]  /*0860*/  NOP ;  /* 0x0000000000007918 */ /* 0x000fc00000000000 */
        /* <DEDUP_REMOVED lines=9> */
.L_x_21:


//--------------------- .nv.shared.reserved.0     --------------------------
	.section	.nv.shared.reserved.0,"aw",@nobits
	.weak		__nv_reservedSMEM_offset_0_alias
	.size		__nv_reservedSMEM_offset_0_alias, 0, 64
	.other		__nv_reservedSMEM_offset_0_alias,@"STO_CUDA_RESERVED_SHARED STV_DEFAULT"
__nv_reservedSMEM_offset_0_alias:
	.zero		0
	.zero		64


//--------------------- .nv.constant0._Z13reduce_kernelPfS_j --------------------------
	.section	.nv.constant0._Z13reduce_kernelPfS_j,"a",@progbits
	.sectionflags	@""
	.align	4
.nv.constant0._Z13reduce_kernelPfS_j:
	.zero		916


//--------------------- SYMBOLS --------------------------

	.type		.nv.reservedSmem.offset0,@object
	.size		.nv.reservedSmem.offset0,0x4
